//
// Generated by NVIDIA NVVM Compiler
//
// Compiler Build ID: CL-36424714
// Cuda compilation tools, release 13.0, V13.0.88
// Based on NVVM 20.0.0
//

.version 9.0
.target sm_100
.address_size 64

	// .globl	_Z13sum_reductionPiS_ii
.extern .func  (.param .b32 func_retval0) vprintf
(
	.param .b64 vprintf_param_0,
	.param .b64 vprintf_param_1
)
;
// _ZZ13sum_reductionPiS_iiE4smem has been demoted
.global .align 1 .b8 $str[28] = {98, 108, 111, 99, 107, 73, 100, 120, 46, 120, 32, 37, 100, 32, 104, 97, 115, 32, 118, 97, 108, 117, 101, 32, 37, 100, 10};

.visible .entry _Z13sum_reductionPiS_ii(
	.param .u64 .ptr .align 1 _Z13sum_reductionPiS_ii_param_0,
	.param .u64 .ptr .align 1 _Z13sum_reductionPiS_ii_param_1,
	.param .u32 _Z13sum_reductionPiS_ii_param_2,
	.param .u32 _Z13sum_reductionPiS_ii_param_3
)
{
	.local .align 8 .b8 	__local_depot0[8];
	.reg .b64 	%SP;
	.reg .b64 	%SPL;
	.reg .pred 	%p<14>;
	.reg .b32 	%r<79>;
	.reg .b64 	%rd<13>;
	// demoted variable
	.shared .align 4 .b8 _ZZ13sum_reductionPiS_iiE4smem[512];
	mov.u64 	%SPL, __local_depot0;
	cvta.local.u64 	%SP, %SPL;
	ld.param.u64 	%rd2, [_Z13sum_reductionPiS_ii_param_0];
	ld.param.u64 	%rd1, [_Z13sum_reductionPiS_ii_param_1];
	ld.param.u32 	%r71, [_Z13sum_reductionPiS_ii_param_2];
	ld.param.u32 	%r30, [_Z13sum_reductionPiS_ii_param_3];
	cvta.to.global.u64 	%rd3, %rd2;
	mov.u32 	%r1, %tid.x;
	mov.u32 	%r2, %ntid.x;
	mov.u32 	%r3, %ctaid.x;
	mad.lo.s32 	%r31, %r2, %r3, %r1;
	mul.wide.s32 	%rd4, %r31, 4;
	add.s64 	%rd5, %rd3, %rd4;
	ld.global.u32 	%r32, [%rd5];
	shl.b32 	%r33, %r1, 2;
	mov.u32 	%r34, _ZZ13sum_reductionPiS_iiE4smem;
	add.s32 	%r4, %r34, %r33;
	st.shared.u32 	[%r4], %r32;
	bar.sync 	0;
	setp.gt.s32 	%p1, %r31, 16383;
	setp.lt.s32 	%p2, %r30, %r71;
	or.pred  	%p3, %p1, %p2;
	@%p3 bra 	$L__BB0_17;
	shr.u32 	%r75, %r2, 1;
	sub.s32 	%r35, %r30, %r71;
	add.s32 	%r36, %r35, 1;
	and.b32  	%r6, %r36, 3;
	setp.eq.s32 	%p4, %r6, 0;
	@%p4 bra 	$L__BB0_6;
	neg.s32 	%r67, %r6;
$L__BB0_3:
	.pragma "nounroll";
	setp.ge.u32 	%p5, %r1, %r75;
	@%p5 bra 	$L__BB0_5;
	shl.b32 	%r37, %r75, 2;
	add.s32 	%r38, %r4, %r37;
	ld.shared.u32 	%r39, [%r38];
	ld.shared.u32 	%r40, [%r4];
	add.s32 	%r41, %r40, %r39;
	st.shared.u32 	[%r4], %r41;
	bar.sync 	0;
	shr.u32 	%r75, %r75, 1;
$L__BB0_5:
	add.s32 	%r71, %r71, 1;
	add.s32 	%r67, %r67, 1;
	setp.ne.s32 	%p6, %r67, 0;
	@%p6 bra 	$L__BB0_3;
$L__BB0_6:
	setp.lt.u32 	%p7, %r35, 3;
	@%p7 bra 	$L__BB0_17;
	sub.s32 	%r73, %r71, %r30;
$L__BB0_8:
	setp.ge.u32 	%p8, %r1, %r75;
	@%p8 bra 	$L__BB0_10;
	shl.b32 	%r43, %r75, 2;
	add.s32 	%r44, %r4, %r43;
	ld.shared.u32 	%r45, [%r44];
	ld.shared.u32 	%r46, [%r4];
	add.s32 	%r47, %r46, %r45;
	st.shared.u32 	[%r4], %r47;
	bar.sync 	0;
	shr.u32 	%r75, %r75, 1;
$L__BB0_10:
	setp.ge.u32 	%p9, %r1, %r75;
	@%p9 bra 	$L__BB0_12;
	shl.b32 	%r48, %r75, 2;
	add.s32 	%r49, %r4, %r48;
	ld.shared.u32 	%r50, [%r49];
	ld.shared.u32 	%r51, [%r4];
	add.s32 	%r52, %r51, %r50;
	st.shared.u32 	[%r4], %r52;
	bar.sync 	0;
	shr.u32 	%r75, %r75, 1;
$L__BB0_12:
	setp.ge.u32 	%p10, %r1, %r75;
	@%p10 bra 	$L__BB0_14;
	shl.b32 	%r53, %r75, 2;
	add.s32 	%r54, %r4, %r53;
	ld.shared.u32 	%r55, [%r54];
	ld.shared.u32 	%r56, [%r4];
	add.s32 	%r57, %r56, %r55;
	st.shared.u32 	[%r4], %r57;
	bar.sync 	0;
	shr.u32 	%r75, %r75, 1;
$L__BB0_14:
	setp.ge.u32 	%p11, %r1, %r75;
	@%p11 bra 	$L__BB0_16;
	shl.b32 	%r58, %r75, 2;
	add.s32 	%r59, %r4, %r58;
	ld.shared.u32 	%r60, [%r59];
	ld.shared.u32 	%r61, [%r4];
	add.s32 	%r62, %r61, %r60;
	st.shared.u32 	[%r4], %r62;
	bar.sync 	0;
	shr.u32 	%r75, %r75, 1;
$L__BB0_16:
	add.s32 	%r73, %r73, 4;
	setp.ne.s32 	%p12, %r73, 1;
	@%p12 bra 	$L__BB0_8;
$L__BB0_17:
	setp.ne.s32 	%p13, %r1, 0;
	@%p13 bra 	$L__BB0_19;
	ld.shared.u32 	%r63, [_ZZ13sum_reductionPiS_iiE4smem];
	add.u64 	%rd6, %SP, 0;
	add.u64 	%rd7, %SPL, 0;
	st.local.v2.u32 	[%rd7], {%r3, %r63};
	mov.u64 	%rd8, $str;
	cvta.global.u64 	%rd9, %rd8;
	{ // callseq 0, 0
	.param .b64 param0;
	st.param.b64 	[param0], %rd9;
	.param .b64 param1;
	st.param.b64 	[param1], %rd6;
	.param .b32 retval0;
	call.uni (retval0), 
	vprintf, 
	(
	param0, 
	param1
	);
	ld.param.b32 	%r64, [retval0];
	} // callseq 0
	ld.shared.u32 	%r66, [_ZZ13sum_reductionPiS_iiE4smem];
	cvta.to.global.u64 	%rd10, %rd1;
	mul.wide.u32 	%rd11, %r3, 4;
	add.s64 	%rd12, %rd10, %rd11;
	st.global.u32 	[%rd12], %r66;
$L__BB0_19:
	ret;

}


// ===== COMPILED SASS (sm_100) =====

	.target	sm_100

	.elftype	@"ET_EXEC"


//--------------------- .note.nv.tkinfo           --------------------------
	.section	.note.nv.tkinfo,"",@"SHT_NOTE"
	.sectionflags	@"SHF_NOTE_NV_TKINFO"
	.tkinfo
        /*0018*/ 	.word	0x00000002
        /*0030*/ 	.string	""
        /*0030*/ 	.string	"ptxas"
        /*0030*/ 	.string	"Cuda compilation tools, release 13.0, V13.0.88"
        /*0030*/ 	.string	"Build cuda_13.0.r13.0/compiler.36424714_0"
        /*0030*/ 	.string	"-arch sm_100 -m 64 "



//--------------------- .note.nv.cuinfo           --------------------------
	.section	.note.nv.cuinfo,"",@"SHT_NOTE"
	.sectionflags	@"SHF_NOTE_NV_CUINFO"
        /*0018*/ 	.short	0x0002
        /*001a*/ 	.short	0x0064
        /*001c*/ 	.short	0x0082
	.zero		2


//--------------------- .nv.info                  --------------------------
	.section	.nv.info,"",@"SHT_CUDA_INFO"
	.align	4


	//----- nvinfo : EIATTR_REGCOUNT
	.align		4
        /*0000*/ 	.byte	0x04, 0x2f
        /*0002*/ 	.short	(.L_2 - .L_1)
	.align		4
.L_1:
        /*0004*/ 	.word	index@(_Z13sum_reductionPiS_ii)
        /*0008*/ 	.word	0x00000018


	//----- nvinfo : EIATTR_FRAME_SIZE
	.align		4
.L_2:
        /*000c*/ 	.byte	0x04, 0x11
        /*000e*/ 	.short	(.L_4 - .L_3)
	.align		4
.L_3:
        /*0010*/ 	.word	index@(_Z13sum_reductionPiS_ii)
        /*0014*/ 	.word	0x00000008


	//----- nvinfo : EIATTR_MIN_STACK_SIZE
	.align		4
.L_4:
        /*0018*/ 	.byte	0x04, 0x12
        /*001a*/ 	.short	(.L_6 - .L_5)
	.align		4
.L_5:
        /*001c*/ 	.word	index@(_Z13sum_reductionPiS_ii)
        /*0020*/ 	.word	0x00000008
.L_6:


//--------------------- .nv.compat                --------------------------
	.section	.nv.compat,"",@"SHT_CUDA_COMPAT_INFO"
	.align	4
        /*0000*/ 	.byte	0x02, 0x09, 0x00, 0x00, 0x02, 0x02, 0x01, 0x00, 0x02, 0x05, 0x05, 0x00, 0x03, 0x07, 0x01, 0x01
        /*0010*/ 	.byte	0x02, 0x03, 0x00, 0x00, 0x02, 0x06, 0x01, 0x00, 0x04, 0x0b, 0x08, 0x00, 0x09, 0x00, 0x00, 0x00
        /*0020*/ 	.byte	0x00, 0x00, 0x00, 0x00


//--------------------- .nv.info._Z13sum_reductionPiS_ii --------------------------
	.section	.nv.info._Z13sum_reductionPiS_ii,"",@"SHT_CUDA_INFO"
	.sectionflags	@""
	.align	4


	//----- nvinfo : EIATTR_CUDA_API_VERSION
	.align		4
        /*0000*/ 	.byte	0x04, 0x37
        /*0002*/ 	.short	(.L_8 - .L_7)
.L_7:
        /*0004*/ 	.word	0x00000082


	//----- nvinfo : EIATTR_KPARAM_INFO
	.align		4
.L_8:
        /*0008*/ 	.byte	0x04, 0x17
        /*000a*/ 	.short	(.L_10 - .L_9)
.L_9:
        /*000c*/ 	.word	0x00000000
        /*0010*/ 	.short	0x0003
        /*0012*/ 	.short	0x0014
        /*0014*/ 	.byte	0x00, 0xf0, 0x11, 0x00


	//----- nvinfo : EIATTR_KPARAM_INFO
	.align		4
.L_10:
        /*0018*/ 	.byte	0x04, 0x17
        /*001a*/ 	.short	(.L_12 - .L_11)
.L_11:
        /*001c*/ 	.word	0x00000000
        /*0020*/ 	.short	0x0002
        /*0022*/ 	.short	0x0010
        /*0024*/ 	.byte	0x00, 0xf0, 0x11, 0x00


	//----- nvinfo : EIATTR_KPARAM_INFO
	.align		4
.L_12:
        /*0028*/ 	.byte	0x04, 0x17
        /*002a*/ 	.short	(.L_14 - .L_13)
.L_13:
        /*002c*/ 	.word	0x00000000
        /*0030*/ 	.short	0x0001
        /*0032*/ 	.short	0x0008
        /*0034*/ 	.byte	0x00, 0xf5, 0x21, 0x00


	//----- nvinfo : EIATTR_KPARAM_INFO
	.align		4
.L_14:
        /*0038*/ 	.byte	0x04, 0x17
        /*003a*/ 	.short	(.L_16 - .L_15)
.L_15:
        /*003c*/ 	.word	0x00000000
        /*0040*/ 	.short	0x0000
        /*0042*/ 	.short	0x0000
        /*0044*/ 	.byte	0x00, 0xf5, 0x21, 0x00


	//----- nvinfo : EIATTR_SPARSE_MMA_MASK
	.align		4
.L_16:
        /*0048*/ 	.byte	0x03, 0x50
        /*004a*/ 	.short	0x0000


	//----- nvinfo : EIATTR_MAXREG_COUNT
	.align		4
        /*004c*/ 	.byte	0x03, 0x1b
        /*004e*/ 	.short	0x00ff


	//----- nvinfo : EIATTR_NUM_BARRIERS
	.align		4
        /*0050*/ 	.byte	0x02, 0x4c
        /*0052*/ 	.byte	0x01
	.zero		1


	//----- nvinfo : EIATTR_EXTERNS
	.align		4
        /*0054*/ 	.byte	0x04, 0x0f
        /*0056*/ 	.short	(.L_18 - .L_17)


	//   ....[0]....
	.align		4
.L_17:
        /*0058*/ 	.word	index@(vprintf)


	//----- nvinfo : EIATTR_MERCURY_ISA_VERSION
	.align		4
.L_18:
        /*005c*/ 	.byte	0x03, 0x5f
        /*005e*/ 	.short	0x0101


	//----- nvinfo : EIATTR_VRC_CTA_INIT_COUNT
	.align		4
        /*0060*/ 	.byte	0x02, 0x4a
	.zero		1
	.zero		1


	//----- nvinfo : EIATTR_SYSCALL_OFFSETS
	.align		4
        /*0064*/ 	.byte	0x04, 0x46
        /*0066*/ 	.short	(.L_20 - .L_19)


	//   ....[0]....
.L_19:
        /*0068*/ 	.word	0x000006b0


	//----- nvinfo : EIATTR_EXIT_INSTR_OFFSETS
	.align		4
.L_20:
        /*006c*/ 	.byte	0x04, 0x1c
        /*006e*/ 	.short	(.L_22 - .L_21)


	//   ....[0]....
.L_21:
        /*0070*/ 	.word	0x000005f0


	//   ....[1]....
        /*0074*/ 	.word	0x00000730


	//----- nvinfo : EIATTR_CRS_STACK_SIZE
	.align		4
.L_22:
        /*0078*/ 	.byte	0x04, 0x1e
        /*007a*/ 	.short	(.L_24 - .L_23)
.L_23:
        /*007c*/ 	.word	0x00000000


	//----- nvinfo : EIATTR_CBANK_PARAM_SIZE
	.align		4
.L_24:
        /*0080*/ 	.byte	0x03, 0x19
        /*0082*/ 	.short	0x0018


	//----- nvinfo : EIATTR_PARAM_CBANK
	.align		4
        /*0084*/ 	.byte	0x04, 0x0a
        /*0086*/ 	.short	(.L_26 - .L_25)
	.align		4
.L_25:
        /*0088*/ 	.word	index@(.nv.constant0._Z13sum_reductionPiS_ii)
        /*008c*/ 	.short	0x0380
        /*008e*/ 	.short	0x0018


	//----- nvinfo : EIATTR_SW_WAR
	.align		4
.L_26:
        /*0090*/ 	.byte	0x04, 0x36
        /*0092*/ 	.short	(.L_28 - .L_27)
.L_27:
        /*0094*/ 	.word	0x00000008
.L_28:


//--------------------- .nv.callgraph             --------------------------
	.section	.nv.callgraph,"",@"SHT_CUDA_CALLGRAPH"
	.align	4
	.sectionentsize	8
	.align		4
        /*0000*/ 	.word	0x00000000
	.align		4
        /*0004*/ 	.word	0xffffffff
	.align		4
        /*0008*/ 	.word	index@(_Z13sum_reductionPiS_ii)
	.align		4
        /*000c*/ 	.word	index@(vprintf)
	.align		4
        /*0010*/ 	.word	0x00000000
	.align		4
        /*0014*/ 	.word	0xfffffffe
	.align		4
        /*0018*/ 	.word	0x00000000
	.align		4
        /*001c*/ 	.word	0xfffffffd
	.align		4
        /*0020*/ 	.word	0x00000000
	.align		4
        /*0024*/ 	.word	0xfffffffc


//--------------------- .nv.constant4             --------------------------
	.section	.nv.constant4,"a",@progbits
	.align	8
	.align		8
.nv.constant4:
        /*0000*/ 	.dword	vprintf
	.align		8
        /*0008*/ 	.dword	$str


//--------------------- .text._Z13sum_reductionPiS_ii --------------------------
	.section	.text._Z13sum_reductionPiS_ii,"ax",@progbits
	.align	128
        .global         _Z13sum_reductionPiS_ii
        .type           _Z13sum_reductionPiS_ii,@function
        .size           _Z13sum_reductionPiS_ii,(.L_x_10 - _Z13sum_reductionPiS_ii)
        .other          _Z13sum_reductionPiS_ii,@"STO_CUDA_ENTRY STV_DEFAULT"
_Z13sum_reductionPiS_ii:
.text._Z13sum_reductionPiS_ii:
[----:B------:R-:W0:Y:S01]  /*0000*/  LDC R1, c[0x0][0x37c] ;  /* 0x0000df00ff017b82 */ /* 0x000e220000000800 */
[----:B------:R-:W1:Y:S07]  /*0010*/  S2R R3, SR_TID.X ;  /* 0x0000000000037919 */ /* 0x000e6e0000002100 */
[----:B------:R-:W2:Y:S01]  /*0020*/  LDC.64 R4, c[0x0][0x380] ;  /* 0x0000e000ff047b82 */ /* 0x000ea20000000a00 */
[----:B------:R-:W3:Y:S01]  /*0030*/  LDCU UR6, c[0x0][0x2fc] ;  /* 0x00005f80ff0677ac */ /* 0x000ee20008000800 */
[----:B0-----:R-:W-:Y:S01]  /*0040*/  VIADD R1, R1, 0xfffffff8 ;  /* 0xfffffff801017836 */ /* 0x001fe20000000000 */
[----:B------:R-:W1:Y:S01]  /*0050*/  S2R R2, SR_CTAID.X ;  /* 0x0000000000027919 */ /* 0x000e620000002500 */
[----:B------:R-:W1:Y:S01]  /*0060*/  LDCU UR38, c[0x0][0x360] ;  /* 0x00006c00ff2677ac */ /* 0x000e620008000800 */
[----:B------:R-:W0:Y:S03]  /*0070*/  LDCU.64 UR36, c[0x0][0x358] ;  /* 0x00006b00ff2477ac */ /* 0x000e260008000a00 */
[----:B------:R-:W4:Y:S08]  /*0080*/  S2UR UR5, SR_CgaCtaId ;  /* 0x00000000000579c3 */ /* 0x000f300000008800 */
[----:B------:R-:W5:Y:S01]  /*0090*/  LDC.64 R8, c[0x0][0x390] ;  /* 0x0000e400ff087b82 */ /* 0x000f620000000a00 */
[----:B-1----:R-:W-:-:S04]  /*00a0*/  IMAD R7, R2, UR38, R3 ;  /* 0x0000002602077c24 */ /* 0x002fc8000f8e0203 */
[----:B--2---:R-:W-:-:S06]  /*00b0*/  IMAD.WIDE R4, R7, 0x4, R4 ;  /* 0x0000000407047825 */ /* 0x004fcc00078e0204 */
[----:B0-----:R-:W2:Y:S01]  /*00c0*/  LDG.E R5, desc[UR36][R4.64] ;  /* 0x0000002404057981 */ /* 0x001ea2000c1e1900 */
[----:B------:R-:W-:Y:S01]  /*00d0*/  UMOV UR4, 0x400 ;  /* 0x0000040000047882 */ /* 0x000fe20000000000 */
[----:B-----5:R-:W-:Y:S01]  /*00e0*/  ISETP.GE.AND P0, PT, R9, R8, PT ;  /* 0x000000080900720c */ /* 0x020fe20003f06270 */
[----:B----4-:R-:W-:Y:S01]  /*00f0*/  ULEA UR4, UR5, UR4, 0x18 ;  /* 0x0000000405047291 */ /* 0x010fe2000f8ec0ff */
[----:B------:R-:W-:Y:S01]  /*0100*/  BSSY B0, `(.L_x_0) ;  /* 0x000004d000007945 */ /* 0x000fe20003800000 */
[----:B------:R-:W0:Y:S01]  /*0110*/  LDCU UR5, c[0x0][0x2f8] ;  /* 0x00005f00ff0577ac */ /* 0x000e220008000800 */
[----:B------:R-:W-:-:S03]  /*0120*/  ISETP.GT.OR P0, PT, R7, 0x3fff, !P0 ;  /* 0x00003fff0700780c */ /* 0x000fc60004704670 */
[----:B------:R-:W-:Y:S02]  /*0130*/  LEA R0, R3, UR4, 0x2 ;  /* 0x0000000403007c11 */ /* 0x000fe4000f8e10ff */
[----:B0-----:R-:W-:-:S05]  /*0140*/  IADD3 R6, P1, PT, R1, UR5, RZ ;  /* 0x0000000501067c10 */ /* 0x001fca000ff3e0ff */
[----:B---3--:R-:W-:Y:S01]  /*0150*/  IMAD.X R7, RZ, RZ, UR6, P1 ;  /* 0x00000006ff077e24 */ /* 0x008fe200088e06ff */
[----:B--2---:R0:W-:Y:S01]  /*0160*/  STS [R0], R5 ;  /* 0x0000000500007388 */ /* 0x0041e20000000800 */
[----:B------:R-:W-:Y:S06]  /*0170*/  BAR.SYNC.DEFER_BLOCKING 0x0 ;  /* 0x0000000000007b1d */ /* 0x000fec0000010000 */
[----:B------:R-:W-:Y:S05]  /*0180*/  @P0 BRA `(.L_x_1) ;  /* 0x0000000400100947 */ /* 0x000fea0003800000 */
[----:B------:R-:W-:Y:S01]  /*0190*/  IMAD.IADD R4, R9, 0x1, -R8 ;  /* 0x0000000109047824 */ /* 0x000fe200078e0a08 */
[----:B------:R-:W1:Y:S03]  /*01a0*/  LDCU UR5, c[0x0][0x390] ;  /* 0x00007200ff0577ac */ /* 0x000e660008000800 */
[C---:B0-----:R-:W-:Y:S01]  /*01b0*/  VIADD R5, R4.reuse, 0x1 ;  /* 0x0000000104057836 */ /* 0x041fe20000000000 */
[----:B------:R-:W-:Y:S01]  /*01c0*/  USHF.R.U32.HI UR4, URZ, 0x1, UR38 ;  /* 0x00000001ff047899 */ /* 0x000fe20008011626 */
[----:B------:R-:W-:-:S03]  /*01d0*/  ISETP.GE.U32.AND P0, PT, R4, 0x3, PT ;  /* 0x000000030400780c */ /* 0x000fc60003f06070 */
[----:B------:R-:W-:Y:S02]  /*01e0*/  LOP3.LUT P1, R8, R5, 0x3, RZ, 0xc0, !PT ;  /* 0x0000000305087812 */ /* 0x000fe4000782c0ff */
[----:B------:R-:W-:Y:S01]  /*01f0*/  MOV R4, UR4 ;  /* 0x0000000400047c02 */ /* 0x000fe20008000f00 */
[----:B-1----:R-:W-:-:S10]  /*0200*/  IMAD.U32 R5, RZ, RZ, UR5 ;  /* 0x00000005ff057e24 */ /* 0x002fd4000f8e00ff */
[----:B------:R-:W-:Y:S05]  /*0210*/  @!P1 BRA `(.L_x_2) ;  /* 0x0000000000389947 */ /* 0x000fea0003800000 */
[----:B------:R-:W-:-:S07]  /*0220*/  IMAD.MOV R8, RZ, RZ, -R8 ;  /* 0x000000ffff087224 */ /* 0x000fce00078e0a08 */
.L_x_3:
[----:B------:R-:W-:Y:S01]  /*0230*/  ISETP.GE.U32.AND P1, PT, R3, R4, PT ;  /* 0x000000040300720c */ /* 0x000fe20003f26070 */
[----:B------:R-:W-:Y:S01]  /*0240*/  VIADD R8, R8, 0x1 ;  /* 0x0000000108087836 */ /* 0x000fe20000000000 */
[----:B------:R-:W-:-:S04]  /*0250*/  IADD3 R5, PT, PT, R5, 0x1, RZ ;  /* 0x0000000105057810 */ /* 0x000fc80007ffe0ff */
[----:B------:R-:W-:-:S07]  /*0260*/  ISETP.NE.AND P2, PT, R8, RZ, PT ;  /* 0x000000ff0800720c */ /* 0x000fce0003f45270 */
[----:B------:R-:W-:Y:S01]  /*0270*/  @!P1 IMAD R9, R4, 0x4, R0 ;  /* 0x0000000404099824 */ /* 0x000fe200078e0200 */
[----:B------:R-:W-:Y:S01]  /*0280*/  @!P1 LDS R10, [R0] ;  /* 0x00000000000a9984 */ /* 0x000fe20000000800 */
[----:B------:R-:W-:Y:S05]  /*0290*/  @!P1 WARPSYNC.ALL ;  /* 0x0000000000009948 */ /* 0x000fea0003800000 */
[----:B0-----:R-:W0:Y:S01]  /*02a0*/  @!P1 LDS R9, [R9] ;  /* 0x0000000009099984 */ /* 0x001e220000000800 */
[----:B------:R-:W-:Y:S01]  /*02b0*/  @!P1 SHF.R.U32.HI R4, RZ, 0x1, R4 ;  /* 0x00000001ff049819 */ /* 0x000fe20000011604 */
[----:B0-----:R-:W-:-:S05]  /*02c0*/  @!P1 IMAD.IADD R11, R9, 0x1, R10 ;  /* 0x00000001090b9824 */ /* 0x001fca00078e020a */
[----:B------:R0:W-:Y:S01]  /*02d0*/  @!P1 STS [R0], R11 ;  /* 0x0000000b00009388 */ /* 0x0001e20000000800 */
[----:B------:R-:W-:Y:S06]  /*02e0*/  @!P1 BAR.SYNC.DEFER_BLOCKING 0x0 ;  /* 0x0000000000009b1d */ /* 0x000fec0000010000 */
[----:B------:R-:W-:Y:S05]  /*02f0*/  @P2 BRA `(.L_x_3) ;  /* 0xfffffffc00cc2947 */ /* 0x000fea000383ffff */
.L_x_2:
[----:B------:R-:W-:Y:S05]  /*0300*/  @!P0 BRA `(.L_x_1) ;  /* 0x0000000000b08947 */ /* 0x000fea0003800000 */
[----:B------:R-:W1:Y:S02]  /*0310*/  LDCU UR4, c[0x0][0x394] ;  /* 0x00007280ff0477ac */ /* 0x000e640008000800 */
[----:B-1----:R-:W-:-:S07]  /*0320*/  VIADD R5, R5, -UR4 ;  /* 0x8000000405057c36 */ /* 0x002fce0008000000 */
.L_x_7:
[----:B------:R-:W-:Y:S01]  /*0330*/  ISETP.GE.U32.AND P1, PT, R3, R4, PT ;  /* 0x000000040300720c */ /* 0x000fe20003f26070 */
[----:B------:R-:W-:-:S05]  /*0340*/  VIADD R5, R5, 0x4 ;  /* 0x0000000405057836 */ /* 0x000fca0000000000 */
[----:B------:R-:W-:-:S07]  /*0350*/  ISETP.NE.AND P0, PT, R5, 0x1, PT ;  /* 0x000000010500780c */ /* 0x000fce0003f05270 */
[----:B-12---:R-:W-:Y:S06]  /*0360*/  @P1 BRA `(.L_x_4) ;  /* 0x0000000000481947 */ /* 0x006fec0003800000 */
[----:B------:R-:W-:Y:S01]  /*0370*/  IMAD R8, R4, 0x4, R0 ;  /* 0x0000000404087824 */ /* 0x000fe200078e0200 */
[----:B------:R-:W-:Y:S01]  /*0380*/  LDS R9, [R0] ;  /* 0x0000000000097984 */ /* 0x000fe20000000800 */
[----:B------:R-:W-:Y:S01]  /*0390*/  SHF.R.U32.HI R4, RZ, 0x1, R4 ;  /* 0x00000001ff047819 */ /* 0x000fe20000011604 */
[----:B------:R-:W-:Y:S05]  /*03a0*/  WARPSYNC.ALL ;  /* 0x0000000000007948 */ /* 0x000fea0003800000 */
[----:B------:R-:W1:Y:S01]  /*03b0*/  LDS R8, [R8] ;  /* 0x0000000008087984 */ /* 0x000e620000000800 */
[----:B------:R-:W-:Y:S01]  /*03c0*/  ISETP.GE.U32.AND P1, PT, R3, R4, PT ;  /* 0x000000040300720c */ /* 0x000fe20003f26070 */
[----:B-1----:R-:W-:-:S05]  /*03d0*/  IMAD.IADD R9, R8, 0x1, R9 ;  /* 0x0000000108097824 */ /* 0x002fca00078e0209 */
[----:B------:R1:W-:Y:S01]  /*03e0*/  STS [R0], R9 ;  /* 0x0000000900007388 */ /* 0x0003e20000000800 */
[----:B------:R-:W-:Y:S06]  /*03f0*/  BAR.SYNC.DEFER_BLOCKING 0x0 ;  /* 0x0000000000007b1d */ /* 0x000fec0000010000 */
[----:B------:R-:W-:Y:S05]  /*0400*/  @P1 BRA `(.L_x_5) ;  /* 0x0000000000481947 */ /* 0x000fea0003800000 */
[----:B------:R-:W-:Y:S01]  /*0410*/  LEA R8, R4, R0, 0x2 ;  /* 0x0000000004087211 */ /* 0x000fe200078e10ff */
[----:B-1----:R-:W-:Y:S01]  /*0420*/  LDS R9, [R0] ;  /* 0x0000000000097984 */ /* 0x002fe20000000800 */
[----:B------:R-:W-:Y:S05]  /*0430*/  WARPSYNC.ALL ;  /* 0x0000000000007948 */ /* 0x000fea0003800000 */
[----:B------:R-:W1:Y:S01]  /*0440*/  LDS R8, [R8] ;  /* 0x0000000008087984 */ /* 0x000e620000000800 */
[----:B------:R-:W-:Y:S01]  /*0450*/  SHF.R.U32.HI R4, RZ, 0x1, R4 ;  /* 0x00000001ff047819 */ /* 0x000fe20000011604 */
[----:B-1----:R-:W-:-:S05]  /*0460*/  IMAD.IADD R9, R8, 0x1, R9 ;  /* 0x0000000108097824 */ /* 0x002fca00078e0209 */
[----:B------:R1:W-:Y:S01]  /*0470*/  STS [R0], R9 ;  /* 0x0000000900007388 */ /* 0x0003e20000000800 */
[----:B------:R-:W-:Y:S06]  /*0480*/  BAR.SYNC.DEFER_BLOCKING 0x0 ;  /* 0x0000000000007b1d */ /* 0x000fec0000010000 */
.L_x_4:
[----:B------:R-:W-:-:S13]  /*0490*/  ISETP.GE.U32.AND P1, PT, R3, R4, PT ;  /* 0x000000040300720c */ /* 0x000fda0003f26070 */
[----:B------:R-:W-:Y:S05]  /*04a0*/  @P1 BRA `(.L_x_6) ;  /* 0x0000000000441947 */ /* 0x000fea0003800000 */
[----:B------:R-:W-:Y:S01]  /*04b0*/  IMAD R8, R4, 0x4, R0 ;  /* 0x0000000404087824 */ /* 0x000fe200078e0200 */
[----:B-1----:R-:W-:Y:S01]  /*04c0*/  LDS R9, [R0] ;  /* 0x0000000000097984 */ /* 0x002fe20000000800 */
[----:B------:R-:W-:Y:S05]  /*04d0*/  WARPSYNC.ALL ;  /* 0x0000000000007948 */ /* 0x000fea0003800000 */
[----:B------:R-:W1:Y:S01]  /*04e0*/  LDS R8, [R8] ;  /* 0x0000000008087984 */ /* 0x000e620000000800 */
[----:B------:R-:W-:Y:S01]  /*04f0*/  SHF.R.U32.HI R4, RZ, 0x1, R4 ;  /* 0x00000001ff047819 */ /* 0x000fe20000011604 */
[----:B-1----:R-:W-:-:S05]  /*0500*/  IMAD.IADD R9, R8, 0x1, R9 ;  /* 0x0000000108097824 */ /* 0x002fca00078e0209 */
[----:B------:R2:W-:Y:S01]  /*0510*/  STS [R0], R9 ;  /* 0x0000000900007388 */ /* 0x0005e20000000800 */
[----:B------:R-:W-:Y:S06]  /*0520*/  BAR.SYNC.DEFER_BLOCKING 0x0 ;  /* 0x0000000000007b1d */ /* 0x000fec0000010000 */
.L_x_5:
[----:B------:R-:W-:-:S13]  /*0530*/  ISETP.GE.U32.AND P1, PT, R3, R4, PT ;  /* 0x000000040300720c */ /* 0x000fda0003f26070 */
[----:B------:R-:W-:Y:S01]  /*0540*/  @!P1 IMAD R8, R4, 0x4, R0 ;  /* 0x0000000404089824 */ /* 0x000fe200078e0200 */
[----:B-12---:R-:W-:Y:S01]  /*0550*/  @!P1 LDS R9, [R0] ;  /* 0x0000000000099984 */ /* 0x006fe20000000800 */
[----:B------:R-:W-:Y:S05]  /*0560*/  @!P1 WARPSYNC.ALL ;  /* 0x0000000000009948 */ /* 0x000fea0003800000 */
[----:B------:R-:W1:Y:S01]  /*0570*/  @!P1 LDS R8, [R8] ;  /* 0x0000000008089984 */ /* 0x000e620000000800 */
[----:B------:R-:W-:Y:S02]  /*0580*/  @!P1 SHF.R.U32.HI R4, RZ, 0x1, R4 ;  /* 0x00000001ff049819 */ /* 0x000fe40000011604 */
[----:B-1----:R-:W-:-:S05]  /*0590*/  @!P1 IADD3 R9, PT, PT, R8, R9, RZ ;  /* 0x0000000908099210 */ /* 0x002fca0007ffe0ff */
[----:B------:R2:W-:Y:S01]  /*05a0*/  @!P1 STS [R0], R9 ;  /* 0x0000000900009388 */ /* 0x0005e20000000800 */
[----:B------:R-:W-:Y:S06]  /*05b0*/  @!P1 BAR.SYNC.DEFER_BLOCKING 0x0 ;  /* 0x0000000000009b1d */ /* 0x000fec0000010000 */
.L_x_6:
[----:B------:R-:W-:Y:S05]  /*05c0*/  @P0 BRA `(.L_x_7) ;  /* 0xfffffffc00580947 */ /* 0x000fea000383ffff */
.L_x_1:
[----:B------:R-:W-:Y:S05]  /*05d0*/  BSYNC B0 ;  /* 0x0000000000007941 */ /* 0x000fea0003800000 */
.L_x_0:
[----:B------:R-:W-:-:S13]  /*05e0*/  ISETP.NE.AND P0, PT, R3, RZ, PT ;  /* 0x000000ff0300720c */ /* 0x000fda0003f05270 */
[----:B------:R-:W-:Y:S05]  /*05f0*/  @P0 EXIT ;  /* 0x000000000000094d */ /* 0x000fea0003800000 */
[----:B------:R-:W3:Y:S01]  /*0600*/  S2UR UR5, SR_CgaCtaId ;  /* 0x00000000000579c3 */ /* 0x000ee20000008800 */
[----:B------:R-:W-:Y:S01]  /*0610*/  UMOV UR4, 0x400 ;  /* 0x0000040000047882 */ /* 0x000fe20000000000 */
[----:B012---:R-:W-:-:S06]  /*0620*/  MOV R0, 0x0 ;  /* 0x0000000000007802 */ /* 0x007fcc0000000f00 */
[----:B------:R0:W1:Y:S01]  /*0630*/  LDC.64 R8, c[0x4][R0] ;  /* 0x0100000000087b82 */ /* 0x0000620000000a00 */
[----:B---3--:R-:W-:-:S09]  /*0640*/  ULEA UR4, UR5, UR4, 0x18 ;  /* 0x0000000405047291 */ /* 0x008fd2000f8ec0ff */
[----:B------:R-:W2:Y:S02]  /*0650*/  LDS R3, [UR4] ;  /* 0x00000004ff037984 */ /* 0x000ea40008000800 */
[----:B------:R-:W3:Y:S02]  /*0660*/  LDCU.64 UR4, c[0x4][0x8] ;  /* 0x01000100ff0477ac */ /* 0x000ee40008000a00 */
[----:B---3--:R-:W-:Y:S02]  /*0670*/  IMAD.U32 R4, RZ, RZ, UR4 ;  /* 0x00000004ff047e24 */ /* 0x008fe4000f8e00ff */
[----:B------:R-:W-:Y:S01]  /*0680*/  IMAD.U32 R5, RZ, RZ, UR5 ;  /* 0x00000005ff057e24 */ /* 0x000fe2000f8e00ff */
[----:B-12---:R0:W-:Y:S06]  /*0690*/  STL.64 [R1], R2 ;  /* 0x0000000201007387 */ /* 0x0061ec0000100a00 */
[----:B------:R-:W-:-:S07]  /*06a0*/  LEPC R20, `(.L_x_8) ;  /* 0x000000001014794e */ /* 0x000fce0000000000 */
[----:B0-----:R-:W-:Y:S05]  /*06b0*/  CALL.ABS.NOINC R8 ;  /* 0x0000000008007343 */ /* 0x001fea0003c00000 */
.L_x_8:
[----:B------:R-:W0:Y:S01]  /*06c0*/  S2UR UR5, SR_CgaCtaId ;  /* 0x00000000000579c3 */ /* 0x000e220000008800 */
[----:B------:R-:W-:-:S07]  /*06d0*/  UMOV UR4, 0x400 ;  /* 0x0000040000047882 */ /* 0x000fce0000000000 */
[----:B------:R-:W1:Y:S01]  /*06e0*/  LDC.64 R4, c[0x0][0x388] ;  /* 0x0000e200ff047b82 */ /* 0x000e620000000a00 */
[----:B0-----:R-:W-:Y:S01]  /*06f0*/  ULEA UR4, UR5, UR4, 0x18 ;  /* 0x0000000405047291 */ /* 0x001fe2000f8ec0ff */
[----:B-1----:R-:W-:-:S08]  /*0700*/  IMAD.WIDE.U32 R2, R2, 0x4, R4 ;  /* 0x0000000402027825 */ /* 0x002fd000078e0004 */
[----:B------:R-:W0:Y:S04]  /*0710*/  LDS R7, [UR4] ;  /* 0x00000004ff077984 */ /* 0x000e280008000800 */
[----:B0-----:R-:W-:Y:S01]  /*0720*/  STG.E desc[UR36][R2.64], R7 ;  /* 0x0000000702007986 */ /* 0x001fe2000c101924 */
[----:B------:R-:W-:Y:S05]  /*0730*/  EXIT ;  /* 0x000000000000794d */ /* 0x000fea0003800000 */
.L_x_9:
[----:B------:R-:W-:-:S00]  /*0740*/  BRA `(.L_x_9) ;  /* 0xfffffffc00fc7947 */ /* 0x000fc0000383ffff */
[----:B------:R-:W-:-:S00]  /*0750*/  NOP ;  /* 0x0000000000007918 */ /* 0x000fc00000000000 */
        /* <DEDUP_REMOVED lines=10> */
.L_x_10:


//--------------------- .nv.global.init           --------------------------
	.section	.nv.global.init,"aw",@progbits
.nv.global.init:
	.type		$str,@object
	.size		$str,(.L_0 - $str)
$str:
        /*0000*/ 	.byte	0x62, 0x6c, 0x6f, 0x63, 0x6b, 0x49, 0x64, 0x78, 0x2e, 0x78, 0x20, 0x25, 0x64, 0x20, 0x68, 0x61
        /*0010*/ 	.byte	0x73, 0x20, 0x76, 0x61, 0x6c, 0x75, 0x65, 0x20, 0x25, 0x64, 0x0a, 0x00
.L_0:


//--------------------- .nv.shared._Z13sum_reductionPiS_ii --------------------------
	.section	.nv.shared._Z13sum_reductionPiS_ii,"aw",@nobits
	.sectionflags	@""
	.align	4
.nv.shared._Z13sum_reductionPiS_ii:
	.zero		1536


//--------------------- .nv.shared.reserved.0     --------------------------
	.section	.nv.shared.reserved.0,"aw",@nobits
	.weak		__nv_reservedSMEM_offset_0_alias
	.size		__nv_reservedSMEM_offset_0_alias, 0, 64
	.other		__nv_reservedSMEM_offset_0_alias,@"STO_CUDA_RESERVED_SHARED STV_DEFAULT"
__nv_reservedSMEM_offset_0_alias:
	.zero		0
	.zero		64


//--------------------- .nv.constant0._Z13sum_reductionPiS_ii --------------------------
	.section	.nv.constant0._Z13sum_reductionPiS_ii,"a",@progbits
	.sectionflags	@""
	.align	4
.nv.constant0._Z13sum_reductionPiS_ii:
	.zero		920


//--------------------- SYMBOLS --------------------------

	.type		.nv.reservedSmem.offset0,@object
	.size		.nv.reservedSmem.offset0,0x4
	.type		.nv.reservedSmem.cap,@object
	.size		.nv.reservedSmem.cap,0x4
	.type		vprintf,@function
